	.headerflags	@"EF_CUDA_TEXMODE_UNIFIED EF_CUDA_64BIT_ADDRESS EF_CUDA_ACCELERATORS EF_CUDA_SM90 EF_CUDA_VIRTUAL_SM(EF_CUDA_SM90)"
	.elftype	@"ET_EXEC"


//--------------------- .nv.info                  --------------------------
	.section	.nv.info,"",@"SHT_CUDA_INFO"
	.align	4


	//----- nvinfo : EIATTR_REGCOUNT
	.align		4
        /*0000*/ 	.byte	0x04, 0x2f
        /*0002*/ 	.short	(.L_3 - .L_2)
	.align		4
.L_2:
        /*0004*/ 	.word	index@(triton_poi_fused__native_batch_norm_legit_no_training_add_convolution_elu_2)
        /*0008*/ 	.word	0x0000001a


	//----- nvinfo : EIATTR_MIN_STACK_SIZE
	.align		4
.L_3:
        /*000c*/ 	.byte	0x04, 0x12
        /*000e*/ 	.short	(.L_5 - .L_4)
	.align		4
.L_4:
        /*0010*/ 	.word	index@(triton_poi_fused__native_batch_norm_legit_no_training_add_convolution_elu_2)
        /*0014*/ 	.word	0x00000000


	//----- nvinfo : EIATTR_FRAME_SIZE
	.align		4
.L_5:
        /*0018*/ 	.byte	0x04, 0x11
        /*001a*/ 	.short	(.L_7 - .L_6)
	.align		4
.L_6:
        /*001c*/ 	.word	index@(triton_poi_fused__native_batch_norm_legit_no_training_add_convolution_elu_2)
        /*0020*/ 	.word	0x00000000


	//----- nvinfo : EIATTR_MIN_STACK_SIZE
	.align		4
.L_7:
        /*0024*/ 	.byte	0x04, 0x12
        /*0026*/ 	.short	(.L_9 - .L_8)
	.align		4
.L_8:
        /*0028*/ 	.word	index@(triton_poi_fused__native_batch_norm_legit_no_training_add_convolution_elu_2)
        /*002c*/ 	.word	0x00000000
.L_9:


//--------------------- .nv.info.triton_poi_fused__native_batch_norm_legit_no_training_add_convolution_elu_2 --------------------------
	.section	.nv.info.triton_poi_fused__native_batch_norm_legit_no_training_add_convolution_elu_2,"",@"SHT_CUDA_INFO"
	.sectionflags	@""
	.align	4


	//----- nvinfo : EIATTR_CUDA_API_VERSION
	.align		4
        /*0000*/ 	.byte	0x04, 0x37
        /*0002*/ 	.short	(.L_11 - .L_10)
.L_10:
        /*0004*/ 	.word	0x0000007c


	//----- nvinfo : EIATTR_KPARAM_INFO
	.align		4
.L_11:
        /*0008*/ 	.byte	0x04, 0x17
        /*000a*/ 	.short	(.L_13 - .L_12)
.L_12:
        /*000c*/ 	.word	0x00000000
        /*0010*/ 	.short	0x0008
        /*0012*/ 	.short	0x0040
        /*0014*/ 	.byte	0x00, 0xf0, 0x11, 0x00


	//----- nvinfo : EIATTR_KPARAM_INFO
	.align		4
.L_13:
        /*0018*/ 	.byte	0x04, 0x17
        /*001a*/ 	.short	(.L_15 - .L_14)
.L_14:
        /*001c*/ 	.word	0x00000000
        /*0020*/ 	.short	0x0007
        /*0022*/ 	.short	0x0038
        /*0024*/ 	.byte	0x00, 0xf4, 0x21, 0x00


	//----- nvinfo : EIATTR_KPARAM_INFO
	.align		4
.L_15:
        /*0028*/ 	.byte	0x04, 0x17
        /*002a*/ 	.short	(.L_17 - .L_16)
.L_16:
        /*002c*/ 	.word	0x00000000
        /*0030*/ 	.short	0x0006
        /*0032*/ 	.short	0x0030
        /*0034*/ 	.byte	0x00, 0xf4, 0x21, 0x00


	//----- nvinfo : EIATTR_KPARAM_INFO
	.align		4
.L_17:
        /*0038*/ 	.byte	0x04, 0x17
        /*003a*/ 	.short	(.L_19 - .L_18)
.L_18:
        /*003c*/ 	.word	0x00000000
        /*0040*/ 	.short	0x0005
        /*0042*/ 	.short	0x0028
        /*0044*/ 	.byte	0x00, 0xf4, 0x21, 0x00


	//----- nvinfo : EIATTR_KPARAM_INFO
	.align		4
.L_19:
        /*0048*/ 	.byte	0x04, 0x17
        /*004a*/ 	.short	(.L_21 - .L_20)
.L_20:
        /*004c*/ 	.word	0x00000000
        /*0050*/ 	.short	0x0004
        /*0052*/ 	.short	0x0020
        /*0054*/ 	.byte	0x00, 0xf4, 0x21, 0x00


	//----- nvinfo : EIATTR_KPARAM_INFO
	.align		4
.L_21:
        /*0058*/ 	.byte	0x04, 0x17
        /*005a*/ 	.short	(.L_23 - .L_22)
.L_22:
        /*005c*/ 	.word	0x00000000
        /*0060*/ 	.short	0x0003
        /*0062*/ 	.short	0x0018
        /*0064*/ 	.byte	0x00, 0xf4, 0x21, 0x00


	//----- nvinfo : EIATTR_KPARAM_INFO
	.align		4
.L_23:
        /*0068*/ 	.byte	0x04, 0x17
        /*006a*/ 	.short	(.L_25 - .L_24)
.L_24:
        /*006c*/ 	.word	0x00000000
        /*0070*/ 	.short	0x0002
        /*0072*/ 	.short	0x0010
        /*0074*/ 	.byte	0x00, 0xf4, 0x21, 0x00


	//----- nvinfo : EIATTR_KPARAM_INFO
	.align		4
.L_25:
        /*0078*/ 	.byte	0x04, 0x17
        /*007a*/ 	.short	(.L_27 - .L_26)
.L_26:
        /*007c*/ 	.word	0x00000000
        /*0080*/ 	.short	0x0001
        /*0082*/ 	.short	0x0008
        /*0084*/ 	.byte	0x00, 0xf4, 0x21, 0x00


	//----- nvinfo : EIATTR_KPARAM_INFO
	.align		4
.L_27:
        /*0088*/ 	.byte	0x04, 0x17
        /*008a*/ 	.short	(.L_29 - .L_28)
.L_28:
        /*008c*/ 	.word	0x00000000
        /*0090*/ 	.short	0x0000
        /*0092*/ 	.short	0x0000
        /*0094*/ 	.byte	0x00, 0xf4, 0x21, 0x00


	//----- nvinfo : EIATTR_SPARSE_MMA_MASK
	.align		4
.L_29:
        /*0098*/ 	.byte	0x03, 0x50
        /*009a*/ 	.short	0x0000


	//----- nvinfo : EIATTR_MAXREG_COUNT
	.align		4
        /*009c*/ 	.byte	0x03, 0x1b
        /*009e*/ 	.short	0x00ff


	//----- nvinfo : EIATTR_EXIT_INSTR_OFFSETS
	.align		4
        /*00a0*/ 	.byte	0x04, 0x1c
        /*00a2*/ 	.short	(.L_31 - .L_30)


	//   ....[0]....
.L_30:
        /*00a4*/ 	.word	0x00000a90


	//----- nvinfo : EIATTR_REQNTID
	.align		4
.L_31:
        /*00a8*/ 	.byte	0x04, 0x10
        /*00aa*/ 	.short	(.L_33 - .L_32)
.L_32:
        /*00ac*/ 	.word	0x00000100
        /*00b0*/ 	.word	0x00000001
        /*00b4*/ 	.word	0x00000001


	//----- nvinfo : EIATTR_CBANK_PARAM_SIZE
	.align		4
.L_33:
        /*00b8*/ 	.byte	0x03, 0x19
        /*00ba*/ 	.short	0x0044


	//----- nvinfo : EIATTR_PARAM_CBANK
	.align		4
        /*00bc*/ 	.byte	0x04, 0x0a
        /*00be*/ 	.short	(.L_35 - .L_34)
	.align		4
.L_34:
        /*00c0*/ 	.word	index@(.nv.constant0.triton_poi_fused__native_batch_norm_legit_no_training_add_convolution_elu_2)
        /*00c4*/ 	.short	0x0210
        /*00c6*/ 	.short	0x0044


	//----- nvinfo : EIATTR_SW_WAR
	.align		4
.L_35:
        /*00c8*/ 	.byte	0x04, 0x36
        /*00ca*/ 	.short	(.L_37 - .L_36)
.L_36:
        /*00cc*/ 	.word	0x00000008
.L_37:


//--------------------- .nv.callgraph             --------------------------
	.section	.nv.callgraph,"",@"SHT_CUDA_CALLGRAPH"
	.align	4
	.sectionentsize	8
	.align		4
        /*0000*/ 	.word	0x00000000
	.align		4
        /*0004*/ 	.word	0xffffffff
	.align		4
        /*0008*/ 	.word	0x00000000
	.align		4
        /*000c*/ 	.word	0xfffffffe
	.align		4
        /*0010*/ 	.word	0x00000000
	.align		4
        /*0014*/ 	.word	0xfffffffd
	.align		4
        /*0018*/ 	.word	0x00000000
	.align		4
        /*001c*/ 	.word	0xfffffffc


//--------------------- .nv.constant4             --------------------------
	.section	.nv.constant4,"a",@progbits
	.align	8
	.align		8
.nv.constant4:
        /*0000*/ 	.dword	_$_str
	.align		8
        /*0008*/ 	.dword	_$_str_$_2


//--------------------- .text.triton_poi_fused__native_batch_norm_legit_no_training_add_convolution_elu_2 --------------------------
	.section	.text.triton_poi_fused__native_batch_norm_legit_no_training_add_convolution_elu_2,"ax",@progbits
	.align	128
        .global         triton_poi_fused__native_batch_norm_legit_no_training_add_convolution_elu_2
        .type           triton_poi_fused__native_batch_norm_legit_no_training_add_convolution_elu_2,@function
        .size           triton_poi_fused__native_batch_norm_legit_no_training_add_convolution_elu_2,(.L_x_1 - triton_poi_fused__native_batch_norm_legit_no_training_add_convolution_elu_2)
        .other          triton_poi_fused__native_batch_norm_legit_no_training_add_convolution_elu_2,@"STO_CUDA_ENTRY STV_DEFAULT"
triton_poi_fused__native_batch_norm_legit_no_training_add_convolution_elu_2:
.text.triton_poi_fused__native_batch_norm_legit_no_training_add_convolution_elu_2:
[----:B------:R-:W-:Y:S01]  /*0000*/  LDC R1, c[0x0][0x28] ;  /* 0x00000a00ff017b82 */ /* 0x000fe20000000800 */
[----:B------:R-:W1:Y:S07]  /*0010*/  S2R R0, SR_TID.X ;  /* 0x0000000000007919 */ /* 0x000e6e0000002100 */
[----:B------:R-:W2:Y:S01]  /*0020*/  LDC.64 R10, c[0x0][0x230] ;  /* 0x00008c00ff0a7b82 */ /* 0x000ea20000000a00 */
[----:B------:R-:W-:Y:S01]  /*0030*/  ULDC.64 UR4, c[0x0][0x208] ;  /* 0x0000820000047ab9 */ /* 0x000fe20000000a00 */
[----:B------:R-:W3:Y:S06]  /*0040*/  S2R R5, SR_CTAID.X ;  /* 0x0000000000057919 */ /* 0x000eec0000002500 */
[----:B------:R-:W4:Y:S08]  /*0050*/  LDC.64 R14, c[0x0][0x220] ;  /* 0x00008800ff0e7b82 */ /* 0x000f300000000a00 */
[----:B------:R-:W5:Y:S08]  /*0060*/  LDC.64 R16, c[0x0][0x228] ;  /* 0x00008a00ff107b82 */ /* 0x000f700000000a00 */
[----:B------:R-:W5:Y:S01]  /*0070*/  LDC.64 R18, c[0x0][0x238] ;  /* 0x00008e00ff127b82 */ /* 0x000f620000000a00 */
[----:B-1----:R-:W-:-:S02]  /*0080*/  SHF.L.U32 R0, R0, 0x1, RZ ;  /* 0x0000000100007819 */ /* 0x002fc400000006ff */
[----:B---3--:R-:W-:Y:S02]  /*0090*/  SHF.R.S32.HI R3, RZ, 0x16, R5 ;  /* 0x00000016ff037819 */ /* 0x008fe40000011405 */
[----:B------:R-:W-:Y:S02]  /*00a0*/  LOP3.LUT R0, R0, 0x1fe, RZ, 0xc0, !PT ;  /* 0x000001fe00007812 */ /* 0x000fe400078ec0ff */
[----:B------:R-:W-:Y:S02]  /*00b0*/  SGXT R3, R3, 0x1 ;  /* 0x000000010303781a */ /* 0x000fe40000000200 */
[----:B------:R-:W-:Y:S02]  /*00c0*/  LEA R0, R5, R0, 0x9 ;  /* 0x0000000005007211 */ /* 0x000fe400078e48ff */
[----:B------:R-:W1:Y:S02]  /*00d0*/  LDC.64 R4, c[0x0][0x240] ;  /* 0x00009000ff047b82 */ /* 0x000e640000000a00 */
[----:B------:R-:W-:-:S04]  /*00e0*/  LEA.HI R3, R3, R0, RZ, 0xf ;  /* 0x0000000003037211 */ /* 0x000fc800078f78ff */
[----:B------:R-:W-:-:S04]  /*00f0*/  SHF.R.S32.HI R3, RZ, 0xf, R3 ;  /* 0x0000000fff037819 */ /* 0x000fc80000011403 */
[----:B------:R-:W-:-:S04]  /*0100*/  LEA.HI R2, R3, R3, RZ, 0x5 ;  /* 0x0000000303027211 */ /* 0x000fc800078f28ff */
[----:B------:R-:W-:-:S04]  /*0110*/  LOP3.LUT R2, R2, 0xffffffe0, RZ, 0xc0, !PT ;  /* 0xffffffe002027812 */ /* 0x000fc800078ec0ff */
[----:B------:R-:W-:Y:S02]  /*0120*/  IADD3 R13, R3, -R2, RZ ;  /* 0x80000002030d7210 */ /* 0x000fe40007ffe0ff */
[----:B------:R-:W3:Y:S03]  /*0130*/  LDC.64 R2, c[0x0][0x210] ;  /* 0x00008400ff027b82 */ /* 0x000ee60000000a00 */
[----:B--2---:R-:W-:-:S05]  /*0140*/  IMAD.WIDE R10, R13, 0x4, R10 ;  /* 0x000000040d0a7825 */ /* 0x004fca00078e020a */
[----:B------:R-:W2:Y:S01]  /*0150*/  LDG.E.EL R6, desc[UR4][R10.64] ;  /* 0x000000040a067981 */ /* 0x000ea2000c2e1900 */
[----:B----4-:R-:W-:-:S04]  /*0160*/  IMAD.WIDE R14, R13, 0x4, R14 ;  /* 0x000000040d0e7825 */ /* 0x010fc800078e020e */
[C---:B-----5:R-:W-:Y:S01]  /*0170*/  IMAD.WIDE R16, R13.reuse, 0x4, R16 ;  /* 0x000000040d107825 */ /* 0x060fe200078e0210 */
[----:B------:R-:W4:Y:S03]  /*0180*/  LDG.E.EL R7, desc[UR4][R14.64] ;  /* 0x000000040e077981 */ /* 0x000f26000c2e1900 */
[C---:B0-----:R-:W-:Y:S01]  /*0190*/  IMAD.WIDE R18, R13.reuse, 0x4, R18 ;  /* 0x000000040d127825 */ /* 0x041fe200078e0212 */
[----:B------:R0:W5:Y:S03]  /*01a0*/  LDG.E.EL R10, desc[UR4][R16.64] ;  /* 0x00000004100a7981 */ /* 0x000166000c2e1900 */
[----:B---3--:R-:W-:Y:S01]  /*01b0*/  IMAD.WIDE R2, R0, 0x4, R2 ;  /* 0x0000000400027825 */ /* 0x008fe200078e0202 */
[----:B------:R-:W3:Y:S04]  /*01c0*/  LDG.E.EL R11, desc[UR4][R18.64] ;  /* 0x00000004120b7981 */ /* 0x000ee8000c2e1900 */
[----:B------:R-:W4:Y:S01]  /*01d0*/  LDG.E.64 R8, desc[UR4][R2.64] ;  /* 0x0000000402087981 */ /* 0x000f22000c1e1b00 */
[----:B-1----:R-:W-:-:S02]  /*01e0*/  IMAD.WIDE R12, R13, 0x4, R4 ;  /* 0x000000040d0c7825 */ /* 0x002fc400078e0204 */
[----:B------:R-:W1:Y:S04]  /*01f0*/  LDC.64 R4, c[0x0][0x248] ;  /* 0x00009200ff047b82 */ /* 0x000e680000000a00 */
[----:B------:R0:W3:Y:S01]  /*0200*/  LDG.E.EL R12, desc[UR4][R12.64] ;  /* 0x000000040c0c7981 */ /* 0x0000e2000c2e1900 */
[----:B-1----:R-:W-:-:S06]  /*0210*/  IMAD.WIDE R4, R0, 0x4, R4 ;  /* 0x0000000400047825 */ /* 0x002fcc00078e0204 */
[----:B------:R-:W3:Y:S01]  /*0220*/  LDG.E.64 R4, desc[UR4][R4.64] ;  /* 0x0000000404047981 */ /* 0x000ee2000c1e1b00 */
[----:B0-----:R-:W-:Y:S01]  /*0230*/  HFMA2.MMA R16, -RZ, RZ, 1.625, 0 ;  /* 0x3e800000ff107435 */ /* 0x001fe200000001ff */
[----:B--2---:R-:W-:-:S04]  /*0240*/  FADD R14, R6, 9.9999997473787516356e-06 ;  /* 0x3727c5ac060e7421 */ /* 0x004fc80000000000 */
[----:B------:R-:W0:Y:S02]  /*0250*/  MUFU.SQRT R15, R14 ;  /* 0x0000000e000f7308 */ /* 0x000e240000002000 */
[C---:B0-----:R-:W-:Y:S02]  /*0260*/  FSETP.GT.AND P0, PT, R15.reuse, 8.50705917302346158658e+37, PT ;  /* 0x7e8000000f00780b */ /* 0x041fe40003f04000 */
[----:B------:R-:W-:-:S11]  /*0270*/  FSETP.GEU.AND P1, PT, R15, 1.175494350822287508e-38, PT ;  /* 0x008000000f00780b */ /* 0x000fd60003f2e000 */
[----:B------:R-:W-:-:S04]  /*0280*/  @P0 FMUL R15, R15, 0.25 ;  /* 0x3e8000000f0f0820 */ /* 0x000fc80000400000 */
[----:B------:R-:W-:-:S06]  /*0290*/  @!P1 FMUL R15, R15, 16777216 ;  /* 0x4b8000000f0f9820 */ /* 0x000fcc0000400000 */
[----:B------:R-:W0:Y:S01]  /*02a0*/  MUFU.RCP R15, R15 ;  /* 0x0000000f000f7308 */ /* 0x000e220000001000 */
[----:B------:R-:W-:Y:S01]  /*02b0*/  FSEL R16, R16, 1, P0 ;  /* 0x3f80000010107808 */ /* 0x000fe20000000000 */
[----:B----4-:R-:W-:-:S04]  /*02c0*/  FADD R6, R8, R7 ;  /* 0x0000000708067221 */ /* 0x010fc80000000000 */
[----:B------:R-:W-:Y:S01]  /*02d0*/  @!P1 FMUL R16, R16, 16777216 ;  /* 0x4b80000010109820 */ /* 0x000fe20000400000 */
[C---:B-----5:R-:W-:Y:S01]  /*02e0*/  FADD R8, -R10.reuse, R6 ;  /* 0x000000060a087221 */ /* 0x060fe20000000100 */
[----:B------:R-:W-:Y:S02]  /*02f0*/  FADD R7, R9, R7 ;  /* 0x0000000709077221 */ /* 0x000fe40000000000 */
[----:B0-----:R-:W-:Y:S02]  /*0300*/  FMUL R13, R15, R16 ;  /* 0x000000100f0d7220 */ /* 0x001fe40000400000 */
[----:B------:R-:W-:Y:S02]  /*0310*/  FADD R10, -R10, R7 ;  /* 0x000000070a0a7221 */ /* 0x000fe40000000100 */
[-C--:B------:R-:W-:Y:S02]  /*0320*/  FMUL R8, R8, R13.reuse ;  /* 0x0000000d08087220 */ /* 0x080fe40000400000 */
[----:B------:R-:W-:-:S02]  /*0330*/  FMUL R13, R10, R13 ;  /* 0x0000000d0a0d7220 */ /* 0x000fc40000400000 */
[C-C-:B---3--:R-:W-:Y:S02]  /*0340*/  FFMA R9, R11.reuse, R8, R12.reuse ;  /* 0x000000080b097223 */ /* 0x148fe4000000000c */
[----:B------:R-:W-:Y:S02]  /*0350*/  FFMA R11, R11, R13, R12 ;  /* 0x0000000d0b0b7223 */ /* 0x000fe4000000000c */
[----:B------:R-:W-:Y:S02]  /*0360*/  FMUL R10, R9, 1.4426950216293334961 ;  /* 0x3fb8aa3b090a7820 */ /* 0x000fe40000400000 */
[----:B------:R-:W-:-:S04]  /*0370*/  FMUL R14, R11, 1.4426950216293334961 ;  /* 0x3fb8aa3b0b0e7820 */ /* 0x000fc80000400000 */
[----:B------:R-:W0:Y:S01]  /*0380*/  FRND R10, R10 ;  /* 0x0000000a000a7307 */ /* 0x000e220000201000 */
[----:B------:R-:W-:Y:S01]  /*0390*/  FADD.FTZ R8, |R9|, -RZ ;  /* 0x800000ff09087221 */ /* 0x000fe20000010200 */
[----:B------:R-:W-:-:S06]  /*03a0*/  FADD.FTZ R12, |R11|, -RZ ;  /* 0x800000ff0b0c7221 */ /* 0x000fcc0000010200 */
[----:B------:R-:W1:Y:S01]  /*03b0*/  FRND R14, R14 ;  /* 0x0000000e000e7307 */ /* 0x000e620000201000 */
[----:B------:R-:W-:Y:S02]  /*03c0*/  FSETP.GEU.AND P0, PT, R8, 0.40999999642372131348, PT ;  /* 0x3ed1eb850800780b */ /* 0x000fe40003f0e000 */
[----:B------:R-:W-:Y:S02]  /*03d0*/  FSETP.GEU.AND P1, PT, R12, 0.40999999642372131348, PT ;  /* 0x3ed1eb850c00780b */ /* 0x000fe40003f2e000 */
[----:B0-----:R-:W-:Y:S02]  /*03e0*/  FSEL R12, R10, RZ, P0 ;  /* 0x000000ff0a0c7208 */ /* 0x001fe40000000000 */
[----:B------:R-:W-:-:S03]  /*03f0*/  MOV R8, 0x3ab5ebe6 ;  /* 0x3ab5ebe600087802 */ /* 0x000fc60000000f00 */
[----:B------:R-:W-:Y:S01]  /*0400*/  FFMA.FTZ R13, -R12, 0.693145751953125, R9 ;  /* 0x3f3172000c0d7823 */ /* 0x000fe20000010109 */
[----:B-1----:R-:W-:-:S03]  /*0410*/  FSEL R16, R14, RZ, P1 ;  /* 0x000000ff0e107208 */ /* 0x002fc60000800000 */
[C---:B------:R-:W-:Y:S01]  /*0420*/  FFMA.FTZ R15, -R12.reuse, 1.428606765330187045e-06, R13 ;  /* 0x35bfbe8e0c0f7823 */ /* 0x040fe2000001010d */
[----:B------:R-:W-:Y:S01]  /*0430*/  FSETP.NEU.AND P0, PT, R12, 128, PT ;  /* 0x430000000c00780b */ /* 0x000fe20003f0d000 */
[----:B------:R-:W-:-:S03]  /*0440*/  FFMA.FTZ R17, -R16, 0.693145751953125, R11 ;  /* 0x3f31720010117823 */ /* 0x000fc6000001010b */
[----:B------:R-:W-:Y:S01]  /*0450*/  FSEL R10, R12, 127, P0 ;  /* 0x42fe00000c0a7808 */ /* 0x000fe20000000000 */
[C---:B------:R-:W-:Y:S01]  /*0460*/  FFMA.FTZ R12, R15.reuse, R8, 0.0083824126049876213074 ;  /* 0x3c0956630f0c7423 */ /* 0x040fe20000010008 */
[C---:B------:R-:W-:Y:S01]  /*0470*/  FSETP.NEU.AND P4, PT, R16.reuse, 128, PT ;  /* 0x430000001000780b */ /* 0x040fe20003f8d000 */
[C---:B------:R-:W-:Y:S01]  /*0480*/  FFMA.FTZ R19, -R16.reuse, 1.428606765330187045e-06, R17 ;  /* 0x35bfbe8e10137823 */ /* 0x040fe20000010111 */
[----:B------:R-:W0:Y:S01]  /*0490*/  MUFU.EX2 R13, R10 ;  /* 0x0000000a000d7308 */ /* 0x000e220000000800 */
[----:B------:R-:W-:Y:S01]  /*04a0*/  FFMA.FTZ R14, R15, R12, 0.041667830199003219604 ;  /* 0x3d2aabe30f0e7423 */ /* 0x000fe2000001000c */
[----:B------:R-:W-:Y:S01]  /*04b0*/  FSEL R12, R16, 127, P4 ;  /* 0x42fe0000100c7808 */ /* 0x000fe20002000000 */
[----:B------:R-:W-:Y:S02]  /*04c0*/  FFMA.FTZ R18, R19, R8, 0.0083824126049876213074 ;  /* 0x3c09566313127423 */ /* 0x000fe40000010008 */
[----:B------:R-:W-:Y:S02]  /*04d0*/  FFMA.FTZ R14, R15, R14, 0.16666397452354431152 ;  /* 0x3e2aa9f60f0e7423 */ /* 0x000fe4000001000e */
[----:B------:R-:W-:Y:S01]  /*04e0*/  FFMA.FTZ R18, R19, R18, 0.041667830199003219604 ;  /* 0x3d2aabe313127423 */ /* 0x000fe20000010012 */
[----:B------:R-:W1:Y:S01]  /*04f0*/  MUFU.EX2 R17, R12 ;  /* 0x0000000c00117308 */ /* 0x000e620000000800 */
[----:B------:R-:W-:-:S02]  /*0500*/  FFMA.FTZ R14, R15, R14, 0.49999994039535522461 ;  /* 0x3efffffe0f0e7423 */ /* 0x000fc4000001000e */
[----:B------:R-:W-:Y:S02]  /*0510*/  FFMA.FTZ R18, R19, R18, 0.16666397452354431152 ;  /* 0x3e2aa9f613127423 */ /* 0x000fe40000010012 */
[----:B------:R-:W-:Y:S02]  /*0520*/  FMUL R14, R15, R14 ;  /* 0x0000000e0f0e7220 */ /* 0x000fe40000400000 */
[----:B------:R-:W-:Y:S01]  /*0530*/  FFMA.FTZ R18, R19, R18, 0.49999994039535522461 ;  /* 0x3efffffe13127423 */ /* 0x000fe20000010012 */
[----:B0-----:R-:W-:Y:S01]  /*0540*/  FADD R16, R13, -1 ;  /* 0xbf8000000d107421 */ /* 0x001fe20000000000 */
[----:B------:R-:W-:Y:S02]  /*0550*/  FFMA.FTZ R14, R15, R14, R15 ;  /* 0x0000000e0f0e7223 */ /* 0x000fe4000001000f */
[----:B------:R-:W-:Y:S02]  /*0560*/  FMUL R18, R19, R18 ;  /* 0x0000001213127220 */ /* 0x000fe40000400000 */
[----:B------:R-:W-:-:S02]  /*0570*/  FFMA.FTZ R13, R13, R14, R16 ;  /* 0x0000000e0d0d7223 */ /* 0x000fc40000010010 */
[----:B------:R-:W-:Y:S01]  /*0580*/  FFMA.FTZ R18, R19, R18, R19 ;  /* 0x0000001213127223 */ /* 0x000fe20000010013 */
[----:B-1----:R-:W-:Y:S01]  /*0590*/  FADD R20, R17, -1 ;  /* 0xbf80000011147421 */ /* 0x002fe20000000000 */
[----:B------:R-:W-:Y:S01]  /*05a0*/  @!P0 FADD R13, R13, R13 ;  /* 0x0000000d0d0d8221 */ /* 0x000fe20000000000 */
[----:B------:R-:W-:Y:S02]  /*05b0*/  FSETP.NEU.AND P1, PT, R9, RZ, PT ;  /* 0x000000ff0900720b */ /* 0x000fe40003f2d000 */
[----:B------:R-:W-:Y:S01]  /*05c0*/  FFMA.FTZ R17, R17, R18, R20 ;  /* 0x0000001211117223 */ /* 0x000fe20000010014 */
[----:B------:R-:W-:Y:S02]  /*05d0*/  FSETP.NEU.AND P0, PT, R11, RZ, PT ;  /* 0x000000ff0b00720b */ /* 0x000fe40003f0d000 */
[----:B------:R-:W-:Y:S01]  /*05e0*/  FSETP.GT.AND P3, PT, R10, 128, PT ;  /* 0x430000000a00780b */ /* 0x000fe20003f64000 */
[----:B------:R-:W-:Y:S01]  /*05f0*/  @!P4 FADD R17, R17, R17 ;  /* 0x000000111111c221 */ /* 0x000fe20000000000 */
[----:B------:R-:W-:-:S02]  /*0600*/  FSETP.GT.AND P4, PT, R12, 128, PT ;  /* 0x430000000c00780b */ /* 0x000fc40003f84000 */
[----:B------:R-:W-:Y:S02]  /*0610*/  FSETP.GEU.AND P2, PT, R10, -25, PT ;  /* 0xc1c800000a00780b */ /* 0x000fe40003f4e000 */
[----:B------:R-:W-:Y:S02]  /*0620*/  FSEL R13, R13, +INF , !P3 ;  /* 0x7f8000000d0d7808 */ /* 0x000fe40005800000 */
[----:B------:R-:W-:Y:S02]  /*0630*/  FSETP.GEU.AND P3, PT, R12, -25, PT ;  /* 0xc1c800000c00780b */ /* 0x000fe40003f6e000 */
[----:B------:R-:W-:Y:S02]  /*0640*/  FSEL R17, R17, +INF , !P4 ;  /* 0x7f80000011117808 */ /* 0x000fe40006000000 */
[----:B------:R-:W-:Y:S01]  /*0650*/  FSEL R10, R13, -1, P2 ;  /* 0xbf8000000d0a7808 */ /* 0x000fe20001000000 */
[----:B------:R-:W-:Y:S01]  /*0660*/  @!P1 FADD R10, R9, R9 ;  /* 0x00000009090a9221 */ /* 0x000fe20000000000 */
[----:B------:R-:W-:Y:S01]  /*0670*/  FSEL R12, R17, -1, P3 ;  /* 0xbf800000110c7808 */ /* 0x000fe20001800000 */
[----:B------:R-:W-:Y:S01]  /*0680*/  @!P0 FADD R12, R11, R11 ;  /* 0x0000000b0b0c8221 */ /* 0x000fe20000000000 */
[----:B------:R-:W-:-:S02]  /*0690*/  FSETP.GT.AND P1, PT, R9, RZ, PT ;  /* 0x000000ff0900720b */ /* 0x000fc40003f24000 */
[----:B------:R-:W-:Y:S02]  /*06a0*/  FSETP.GT.AND P0, PT, R11, RZ, PT ;  /* 0x000000ff0b00720b */ /* 0x000fe40003f04000 */
[----:B------:R-:W-:Y:S02]  /*06b0*/  FSEL R13, R9, R10, P1 ;  /* 0x0000000a090d7208 */ /* 0x000fe40000800000 */
[----:B------:R-:W-:-:S03]  /*06c0*/  FSEL R12, R11, R12, P0 ;  /* 0x0000000c0b0c7208 */ /* 0x000fc60000000000 */
[----:B------:R-:W-:Y:S02]  /*06d0*/  FADD R10, R4, R13 ;  /* 0x0000000d040a7221 */ /* 0x000fe40000000000 */
[----:B------:R-:W-:Y:S02]  /*06e0*/  FADD R9, R5, R12 ;  /* 0x0000000c05097221 */ /* 0x000fe40000000000 */
        /* <DEDUP_REMOVED lines=8> */
[----:B0-----:R-:W-:-:S04]  /*0770*/  FSEL R17, R11, RZ, P0 ;  /* 0x000000ff0b117208 */ /* 0x001fc80000000000 */
[----:B------:R-:W-:Y:S02]  /*0780*/  FSETP.NEU.AND P3, PT, R17, 128, PT ;  /* 0x430000001100780b */ /* 0x000fe40003f6d000 */
[----:B-1----:R-:W-:Y:S01]  /*0790*/  FSEL R14, R15, RZ, P1 ;  /* 0x000000ff0f0e7208 */ /* 0x002fe20000800000 */
[C---:B------:R-:W-:Y:S01]  /*07a0*/  FFMA.FTZ R16, -R17.reuse, 0.693145751953125, R10 ;  /* 0x3f31720011107823 */ /* 0x040fe2000001010a */
[----:B------:R-:W-:-:S03]  /*07b0*/  FSEL R11, R17, 127, P3 ;  /* 0x42fe0000110b7808 */ /* 0x000fc60001800000 */
[C---:B------:R-:W-:Y:S01]  /*07c0*/  FFMA.FTZ R19, -R14.reuse, 0.693145751953125, R9 ;  /* 0x3f3172000e137823 */ /* 0x040fe20000010109 */
[----:B------:R-:W-:Y:S01]  /*07d0*/  FFMA.FTZ R17, -R17, 1.428606765330187045e-06, R16 ;  /* 0x35bfbe8e11117823 */ /* 0x000fe20000010110 */
[C---:B------:R-:W-:Y:S02]  /*07e0*/  FSETP.NEU.AND P2, PT, R14.reuse, 128, PT ;  /* 0x430000000e00780b */ /* 0x040fe40003f4d000 */
[----:B------:R-:W-:Y:S01]  /*07f0*/  FFMA.FTZ R15, -R14, 1.428606765330187045e-06, R19 ;  /* 0x35bfbe8e0e0f7823 */ /* 0x000fe20000010113 */
[----:B------:R-:W-:-:S03]  /*0800*/  FFMA.FTZ R18, R17, R8, 0.0083824126049876213074 ;  /* 0x3c09566311127423 */ /* 0x000fc60000010008 */
[----:B------:R-:W-:Y:S01]  /*0810*/  FFMA.FTZ R20, R15, R8, 0.0083824126049876213074 ;  /* 0x3c0956630f147423 */ /* 0x000fe20000010008 */
[----:B------:R-:W-:Y:S01]  /*0820*/  FSEL R8, R14, 127, P2 ;  /* 0x42fe00000e087808 */ /* 0x000fe20001000000 */
[----:B------:R-:W-:Y:S02]  /*0830*/  FFMA.FTZ R14, R17, R18, 0.041667830199003219604 ;  /* 0x3d2aabe3110e7423 */ /* 0x000fe40000010012 */
[----:B------:R-:W-:Y:S01]  /*0840*/  FFMA.FTZ R20, R15, R20, 0.041667830199003219604 ;  /* 0x3d2aabe30f147423 */ /* 0x000fe20000010014 */
[----:B------:R-:W0:Y:S01]  /*0850*/  MUFU.EX2 R18, R8 ;  /* 0x0000000800127308 */ /* 0x000e220000000800 */
[----:B------:R-:W-:Y:S02]  /*0860*/  FFMA.FTZ R14, R17, R14, 0.16666397452354431152 ;  /* 0x3e2aa9f6110e7423 */ /* 0x000fe4000001000e */
[----:B------:R-:W-:Y:S02]  /*0870*/  FFMA.FTZ R20, R15, R20, 0.16666397452354431152 ;  /* 0x3e2aa9f60f147423 */ /* 0x000fe40000010014 */
[----:B------:R-:W-:-:S03]  /*0880*/  FFMA.FTZ R14, R17, R14, 0.49999994039535522461 ;  /* 0x3efffffe110e7423 */ /* 0x000fc6000001000e */
[----:B------:R-:W1:Y:S01]  /*0890*/  MUFU.EX2 R16, R11 ;  /* 0x0000000b00107308 */ /* 0x000e620000000800 */
[----:B------:R-:W-:Y:S01]  /*08a0*/  FFMA.FTZ R20, R15, R20, 0.49999994039535522461 ;  /* 0x3efffffe0f147423 */ /* 0x000fe20000010014 */
[----:B------:R-:W-:-:S03]  /*08b0*/  FMUL R14, R17, R14 ;  /* 0x0000000e110e7220 */ /* 0x000fc60000400000 */
[----:B------:R-:W-:Y:S01]  /*08c0*/  FMUL R20, R15, R20 ;  /* 0x000000140f147220 */ /* 0x000fe20000400000 */
[----:B------:R-:W-:Y:S01]  /*08d0*/  FFMA.FTZ R17, R17, R14, R17 ;  /* 0x0000000e11117223 */ /* 0x000fe20000010011 */
[----:B0-----:R-:W-:Y:S02]  /*08e0*/  FADD R23, R18, -1 ;  /* 0xbf80000012177421 */ /* 0x001fe40000000000 */
[----:B------:R-:W-:Y:S02]  /*08f0*/  FFMA.FTZ R21, R15, R20, R15 ;  /* 0x000000140f157223 */ /* 0x000fe4000001000f */
[----:B------:R-:W0:Y:S01]  /*0900*/  LDC.64 R14, c[0x0][0x218] ;  /* 0x00008600ff0e7b82 */ /* 0x000e220000000a00 */
[----:B-1----:R-:W-:Y:S01]  /*0910*/  FADD R19, R16, -1 ;  /* 0xbf80000010137421 */ /* 0x002fe20000000000 */
[----:B------:R-:W-:Y:S01]  /*0920*/  FFMA.FTZ R18, R18, R21, R23 ;  /* 0x0000001512127223 */ /* 0x000fe20000010017 */
[----:B------:R-:W-:Y:S02]  /*0930*/  FSETP.NEU.AND P0, PT, R10, RZ, PT ;  /* 0x000000ff0a00720b */ /* 0x000fe40003f0d000 */
[----:B------:R-:W-:Y:S01]  /*0940*/  FFMA.FTZ R16, R16, R17, R19 ;  /* 0x0000001110107223 */ /* 0x000fe20000010013 */
[----:B------:R-:W-:Y:S01]  /*0950*/  FSETP.NEU.AND P1, PT, R9, RZ, PT ;  /* 0x000000ff0900720b */ /* 0x000fe20003f2d000 */
[----:B------:R-:W-:Y:S01]  /*0960*/  @!P2 FADD R18, R18, R18 ;  /* 0x000000121212a221 */ /* 0x000fe20000000000 */
[----:B------:R-:W-:Y:S01]  /*0970*/  FSETP.GT.AND P4, PT, R8, 128, PT ;  /* 0x430000000800780b */ /* 0x000fe20003f84000 */
[----:B------:R-:W-:Y:S01]  /*0980*/  @!P3 FADD R16, R16, R16 ;  /* 0x000000101010b221 */ /* 0x000fe20000000000 */
[----:B------:R-:W-:-:S02]  /*0990*/  FSETP.GT.AND P3, PT, R11, 128, PT ;  /* 0x430000000b00780b */ /* 0x000fc40003f64000 */
[----:B------:R-:W-:Y:S02]  /*09a0*/  FSETP.GEU.AND P2, PT, R8, -25, PT ;  /* 0xc1c800000800780b */ /* 0x000fe40003f4e000 */
[----:B------:R-:W-:Y:S02]  /*09b0*/  FSEL R18, R18, +INF , !P4 ;  /* 0x7f80000012127808 */ /* 0x000fe40006000000 */
[----:B------:R-:W-:Y:S02]  /*09c0*/  FSETP.GEU.AND P4, PT, R11, -25, PT ;  /* 0xc1c800000b00780b */ /* 0x000fe40003f8e000 */
[----:B------:R-:W-:Y:S01]  /*09d0*/  FSEL R16, R16, +INF , !P3 ;  /* 0x7f80000010107808 */ /* 0x000fe20005800000 */
[----:B------:R-:W-:Y:S01]  /*09e0*/  FADD R11, R10, R10 ;  /* 0x0000000a0a0b7221 */ /* 0x000fe20000000000 */
[----:B------:R-:W-:Y:S01]  /*09f0*/  FSEL R18, R18, -1, P2 ;  /* 0xbf80000012127808 */ /* 0x000fe20001000000 */
[----:B------:R-:W-:Y:S01]  /*0a00*/  @!P1 FADD R18, R9, R9 ;  /* 0x0000000909129221 */ /* 0x000fe20000000000 */
[----:B------:R-:W-:-:S02]  /*0a10*/  @P0 FSEL R11, R16, -1, P4 ;  /* 0xbf800000100b0808 */ /* 0x000fc40002000000 */
[----:B------:R-:W-:Y:S02]  /*0a20*/  FSETP.GT.AND P2, PT, R13, -R4, PT ;  /* 0x800000040d00720b */ /* 0x000fe40003f44000 */
[----:B------:R-:W-:Y:S01]  /*0a30*/  FSETP.GT.AND P0, PT, R12, -R5, PT ;  /* 0x800000050c00720b */ /* 0x000fe20003f04000 */
[----:B0-----:R-:W-:Y:S01]  /*0a40*/  IMAD.WIDE R14, R0, 0x4, R14 ;  /* 0x00000004000e7825 */ /* 0x001fe200078e020e */
[----:B------:R-:W-:Y:S02]  /*0a50*/  FSEL R8, R10, R11, P2 ;  /* 0x0000000b0a087208 */ /* 0x000fe40001000000 */
[----:B------:R-:W-:Y:S01]  /*0a60*/  FSEL R9, R9, R18, P0 ;  /* 0x0000001209097208 */ /* 0x000fe20000000000 */
[----:B------:R-:W-:Y:S04]  /*0a70*/  STG.E.64 desc[UR4][R2.64], R6 ;  /* 0x0000000602007986 */ /* 0x000fe8000c101b04 */
[----:B------:R-:W-:Y:S01]  /*0a80*/  STG.E.64 desc[UR4][R14.64], R8 ;  /* 0x000000080e007986 */ /* 0x000fe2000c101b04 */
[----:B------:R-:W-:Y:S05]  /*0a90*/  EXIT ;  /* 0x000000000000794d */ /* 0x000fea0003800000 */
.L_x_0:
[----:B------:R-:W-:-:S00]  /*0aa0*/  BRA `(.L_x_0) ;  /* 0xfffffffc00fc7947 */ /* 0x000fc0000383ffff */
[----:B------:R-:W-:-:S00]  /*0ab0*/  NOP ;  /* 0x0000000000007918 */ /* 0x000fc00000000000 */
        /* <DEDUP_REMOVED lines=12> */
.L_x_1:


//--------------------- .nv.global.init           --------------------------
	.section	.nv.global.init,"aw",@progbits
.nv.global.init:
	.type		_$_str,@object
	.size		_$_str,(_$_str_$_2 - _$_str)
_$_str:
        /*0000*/ 	.byte	0x5f, 0x5f, 0x43, 0x55, 0x44, 0x41, 0x5f, 0x46, 0x54, 0x5a, 0x00
	.type		_$_str_$_2,@object
	.size		_$_str_$_2,(.L_1 - _$_str_$_2)
_$_str_$_2:
        /*000b*/ 	.byte	0x5f, 0x5f, 0x43, 0x55, 0x44, 0x41, 0x5f, 0x50, 0x52, 0x45, 0x43, 0x5f, 0x53, 0x51, 0x52, 0x54
        /*001b*/ 	.byte	0x00
.L_1:


//--------------------- .nv.constant0.triton_poi_fused__native_batch_norm_legit_no_training_add_convolution_elu_2 --------------------------
	.section	.nv.constant0.triton_poi_fused__native_batch_norm_legit_no_training_add_convolution_elu_2,"a",@progbits
	.sectionflags	@""
	.align	4
.nv.constant0.triton_poi_fused__native_batch_norm_legit_no_training_add_convolution_elu_2:
	.zero		596
